//
// Generated by NVIDIA NVVM Compiler
//
// Compiler Build ID: CL-36424714
// Cuda compilation tools, release 13.0, V13.0.88
// Based on NVVM 20.0.0
//

.version 9.0
.target sm_100
.address_size 64

	// .globl	_Z31hidden_to_logits_forward_kernelPKfS0_S0_PKiPf

.visible .entry _Z31hidden_to_logits_forward_kernelPKfS0_S0_PKiPf(
	.param .u64 .ptr .align 1 _Z31hidden_to_logits_forward_kernelPKfS0_S0_PKiPf_param_0,
	.param .u64 .ptr .align 1 _Z31hidden_to_logits_forward_kernelPKfS0_S0_PKiPf_param_1,
	.param .u64 .ptr .align 1 _Z31hidden_to_logits_forward_kernelPKfS0_S0_PKiPf_param_2,
	.param .u64 .ptr .align 1 _Z31hidden_to_logits_forward_kernelPKfS0_S0_PKiPf_param_3,
	.param .u64 .ptr .align 1 _Z31hidden_to_logits_forward_kernelPKfS0_S0_PKiPf_param_4
)
{
	.reg .pred 	%p<10>;
	.reg .b32 	%r<14>;
	.reg .b32 	%f<9>;
	.reg .b64 	%rd<20>;

	ld.param.u64 	%rd2, [_Z31hidden_to_logits_forward_kernelPKfS0_S0_PKiPf_param_0];
	ld.param.u64 	%rd3, [_Z31hidden_to_logits_forward_kernelPKfS0_S0_PKiPf_param_1];
	ld.param.u64 	%rd4, [_Z31hidden_to_logits_forward_kernelPKfS0_S0_PKiPf_param_2];
	ld.param.u64 	%rd5, [_Z31hidden_to_logits_forward_kernelPKfS0_S0_PKiPf_param_3];
	ld.param.u64 	%rd6, [_Z31hidden_to_logits_forward_kernelPKfS0_S0_PKiPf_param_4];
	mov.u32 	%r7, %nctaid.y;
	mov.u32 	%r1, %ctaid.y;
	mov.u32 	%r8, %nctaid.x;
	mov.u32 	%r9, %ctaid.x;
	mov.u32 	%r4, %ntid.x;
	mov.u32 	%r5, %tid.x;
	setp.ge.u32 	%p1, %r1, %r7;
	setp.ge.u32 	%p2, %r9, %r8;
	or.pred  	%p3, %p1, %p2;
	setp.ge.u32 	%p4, %r5, %r4;
	or.pred  	%p5, %p4, %p3;
	@%p5 bra 	$L__BB0_8;
	cvta.to.global.u64 	%rd7, %rd5;
	cvta.to.global.u64 	%rd8, %rd6;
	mad.lo.s32 	%r10, %r1, %r8, %r9;
	mul.wide.u32 	%rd9, %r10, 4;
	add.s64 	%rd10, %rd7, %rd9;
	ld.global.nc.u32 	%r6, [%rd10];
	add.s64 	%rd1, %rd8, %rd9;
	setp.ne.s32 	%p6, %r6, -1;
	@%p6 bra 	$L__BB0_4;
	setp.ne.s32 	%p9, %r5, 0;
	@%p9 bra 	$L__BB0_8;
	mov.b32 	%r13, -971227136;
	st.global.u32 	[%rd1], %r13;
	bra.uni 	$L__BB0_8;
$L__BB0_4:
	mad.lo.s32 	%r11, %r1, %r4, %r5;
	cvta.to.global.u64 	%rd11, %rd2;
	mul.wide.u32 	%rd12, %r11, 4;
	add.s64 	%rd13, %rd11, %rd12;
	ld.global.nc.f32 	%f4, [%rd13];
	mad.lo.s32 	%r12, %r6, %r4, %r5;
	cvta.to.global.u64 	%rd14, %rd3;
	mul.wide.s32 	%rd15, %r12, 4;
	add.s64 	%rd16, %rd14, %rd15;
	ld.global.nc.f32 	%f5, [%rd16];
	mul.f32 	%f8, %f4, %f5;
	setp.ne.s32 	%p7, %r5, 0;
	@%p7 bra 	$L__BB0_6;
	cvta.to.global.u64 	%rd17, %rd4;
	mul.wide.s32 	%rd18, %r6, 4;
	add.s64 	%rd19, %rd17, %rd18;
	ld.global.nc.f32 	%f6, [%rd19];
	add.f32 	%f8, %f8, %f6;
$L__BB0_6:
	setp.eq.f32 	%p8, %f8, 0f00000000;
	@%p8 bra 	$L__BB0_8;
	atom.global.add.f32 	%f7, [%rd1], %f8;
$L__BB0_8:
	ret;

}
	// .globl	_Z32hidden_to_logits_backward_kernelPKfS0_PfS1_S1_PKiS0_
.visible .entry _Z32hidden_to_logits_backward_kernelPKfS0_PfS1_S1_PKiS0_(
	.param .u64 .ptr .align 1 _Z32hidden_to_logits_backward_kernelPKfS0_PfS1_S1_PKiS0__param_0,
	.param .u64 .ptr .align 1 _Z32hidden_to_logits_backward_kernelPKfS0_PfS1_S1_PKiS0__param_1,
	.param .u64 .ptr .align 1 _Z32hidden_to_logits_backward_kernelPKfS0_PfS1_S1_PKiS0__param_2,
	.param .u64 .ptr .align 1 _Z32hidden_to_logits_backward_kernelPKfS0_PfS1_S1_PKiS0__param_3,
	.param .u64 .ptr .align 1 _Z32hidden_to_logits_backward_kernelPKfS0_PfS1_S1_PKiS0__param_4,
	.param .u64 .ptr .align 1 _Z32hidden_to_logits_backward_kernelPKfS0_PfS1_S1_PKiS0__param_5,
	.param .u64 .ptr .align 1 _Z32hidden_to_logits_backward_kernelPKfS0_PfS1_S1_PKiS0__param_6
)
{
	.reg .pred 	%p<12>;
	.reg .b32 	%r<13>;
	.reg .b32 	%f<10>;
	.reg .b64 	%rd<28>;

	ld.param.u64 	%rd1, [_Z32hidden_to_logits_backward_kernelPKfS0_PfS1_S1_PKiS0__param_0];
	ld.param.u64 	%rd2, [_Z32hidden_to_logits_backward_kernelPKfS0_PfS1_S1_PKiS0__param_1];
	ld.param.u64 	%rd3, [_Z32hidden_to_logits_backward_kernelPKfS0_PfS1_S1_PKiS0__param_2];
	ld.param.u64 	%rd4, [_Z32hidden_to_logits_backward_kernelPKfS0_PfS1_S1_PKiS0__param_3];
	ld.param.u64 	%rd5, [_Z32hidden_to_logits_backward_kernelPKfS0_PfS1_S1_PKiS0__param_4];
	ld.param.u64 	%rd6, [_Z32hidden_to_logits_backward_kernelPKfS0_PfS1_S1_PKiS0__param_5];
	ld.param.u64 	%rd7, [_Z32hidden_to_logits_backward_kernelPKfS0_PfS1_S1_PKiS0__param_6];
	mov.u32 	%r9, %nctaid.y;
	mov.u32 	%r1, %ctaid.y;
	mov.u32 	%r10, %nctaid.x;
	mov.u32 	%r11, %ctaid.x;
	mov.u32 	%r4, %ntid.x;
	mov.u32 	%r5, %tid.x;
	setp.ge.u32 	%p1, %r1, %r9;
	setp.ge.u32 	%p2, %r11, %r10;
	or.pred  	%p3, %p1, %p2;
	setp.ge.u32 	%p4, %r5, %r4;
	or.pred  	%p5, %p4, %p3;
	@%p5 bra 	$L__BB1_8;
	cvta.to.global.u64 	%rd8, %rd6;
	cvta.to.global.u64 	%rd9, %rd7;
	mad.lo.s32 	%r12, %r1, %r10, %r11;
	mul.wide.u32 	%rd10, %r12, 4;
	add.s64 	%rd11, %rd8, %rd10;
	ld.global.nc.u32 	%r6, [%rd11];
	add.s64 	%rd12, %rd9, %rd10;
	ld.global.nc.f32 	%f4, [%rd12];
	setp.eq.s32 	%p6, %r6, -1;
	setp.eq.f32 	%p7, %f4, 0f00000000;
	or.pred  	%p8, %p6, %p7;
	@%p8 bra 	$L__BB1_8;
	mad.lo.s32 	%r7, %r1, %r4, %r5;
	mad.lo.s32 	%r8, %r6, %r4, %r5;
	cvta.to.global.u64 	%rd13, %rd2;
	mul.wide.s32 	%rd14, %r8, 4;
	add.s64 	%rd15, %rd13, %rd14;
	ld.global.nc.f32 	%f5, [%rd15];
	mul.f32 	%f2, %f4, %f5;
	setp.eq.f32 	%p9, %f2, 0f00000000;
	@%p9 bra 	$L__BB1_4;
	cvta.to.global.u64 	%rd16, %rd3;
	mul.wide.u32 	%rd17, %r7, 4;
	add.s64 	%rd18, %rd16, %rd17;
	atom.global.add.f32 	%f6, [%rd18], %f2;
$L__BB1_4:
	cvta.to.global.u64 	%rd19, %rd1;
	mul.wide.u32 	%rd20, %r7, 4;
	add.s64 	%rd21, %rd19, %rd20;
	ld.global.nc.f32 	%f7, [%rd21];
	mul.f32 	%f3, %f4, %f7;
	setp.eq.f32 	%p10, %f3, 0f00000000;
	@%p10 bra 	$L__BB1_6;
	cvta.to.global.u64 	%rd22, %rd4;
	add.s64 	%rd24, %rd22, %rd14;
	atom.global.add.f32 	%f8, [%rd24], %f3;
$L__BB1_6:
	setp.ne.s32 	%p11, %r5, 0;
	@%p11 bra 	$L__BB1_8;
	cvta.to.global.u64 	%rd25, %rd5;
	mul.wide.s32 	%rd26, %r6, 4;
	add.s64 	%rd27, %rd25, %rd26;
	atom.global.add.f32 	%f9, [%rd27], %f4;
$L__BB1_8:
	ret;

}


// ===== COMPILED SASS (sm_100) =====

	.target	sm_100

	.elftype	@"ET_EXEC"


//--------------------- .note.nv.tkinfo           --------------------------
	.section	.note.nv.tkinfo,"",@"SHT_NOTE"
	.sectionflags	@"SHF_NOTE_NV_TKINFO"
	.tkinfo
        /*0018*/ 	.word	0x00000002
        /*0030*/ 	.string	""
        /*0030*/ 	.string	"ptxas"
        /*0030*/ 	.string	"Cuda compilation tools, release 13.0, V13.0.88"
        /*0030*/ 	.string	"Build cuda_13.0.r13.0/compiler.36424714_0"
        /*0030*/ 	.string	"-arch sm_100 -m 64 "



//--------------------- .note.nv.cuinfo           --------------------------
	.section	.note.nv.cuinfo,"",@"SHT_NOTE"
	.sectionflags	@"SHF_NOTE_NV_CUINFO"
        /*0018*/ 	.short	0x0002
        /*001a*/ 	.short	0x0064
        /*001c*/ 	.short	0x0082
	.zero		2


//--------------------- .nv.info                  --------------------------
	.section	.nv.info,"",@"SHT_CUDA_INFO"
	.align	4


	//----- nvinfo : EIATTR_REGCOUNT
	.align		4
        /*0000*/ 	.byte	0x04, 0x2f
        /*0002*/ 	.short	(.L_1 - .L_0)
	.align		4
.L_0:
        /*0004*/ 	.word	index@(_Z31hidden_to_logits_forward_kernelPKfS0_S0_PKiPf)
        /*0008*/ 	.word	0x00000012


	//----- nvinfo : EIATTR_FRAME_SIZE
	.align		4
.L_1:
        /*000c*/ 	.byte	0x04, 0x11
        /*000e*/ 	.short	(.L_3 - .L_2)
	.align		4
.L_2:
        /*0010*/ 	.word	index@(_Z31hidden_to_logits_forward_kernelPKfS0_S0_PKiPf)
        /*0014*/ 	.word	0x00000000


	//----- nvinfo : EIATTR_REGCOUNT
	.align		4
.L_3:
        /*0018*/ 	.byte	0x04, 0x2f
        /*001a*/ 	.short	(.L_5 - .L_4)
	.align		4
.L_4:
        /*001c*/ 	.word	index@(_Z32hidden_to_logits_backward_kernelPKfS0_PfS1_S1_PKiS0_)
        /*0020*/ 	.word	0x00000012


	//----- nvinfo : EIATTR_FRAME_SIZE
	.align		4
.L_5:
        /*0024*/ 	.byte	0x04, 0x11
        /*0026*/ 	.short	(.L_7 - .L_6)
	.align		4
.L_6:
        /*0028*/ 	.word	index@(_Z32hidden_to_logits_backward_kernelPKfS0_PfS1_S1_PKiS0_)
        /*002c*/ 	.word	0x00000000


	//----- nvinfo : EIATTR_MIN_STACK_SIZE
	.align		4
.L_7:
        /*0030*/ 	.byte	0x04, 0x12
        /*0032*/ 	.short	(.L_9 - .L_8)
	.align		4
.L_8:
        /*0034*/ 	.word	index@(_Z32hidden_to_logits_backward_kernelPKfS0_PfS1_S1_PKiS0_)
        /*0038*/ 	.word	0x00000000


	//----- nvinfo : EIATTR_MIN_STACK_SIZE
	.align		4
.L_9:
        /*003c*/ 	.byte	0x04, 0x12
        /*003e*/ 	.short	(.L_11 - .L_10)
	.align		4
.L_10:
        /*0040*/ 	.word	index@(_Z31hidden_to_logits_forward_kernelPKfS0_S0_PKiPf)
        /*0044*/ 	.word	0x00000000
.L_11:


//--------------------- .nv.compat                --------------------------
	.section	.nv.compat,"",@"SHT_CUDA_COMPAT_INFO"
	.align	4
        /*0000*/ 	.byte	0x02, 0x09, 0x00, 0x00, 0x02, 0x02, 0x01, 0x00, 0x02, 0x05, 0x05, 0x00, 0x03, 0x07, 0x01, 0x01
        /*0010*/ 	.byte	0x02, 0x03, 0x00, 0x00, 0x02, 0x06, 0x01, 0x00, 0x04, 0x0b, 0x08, 0x00, 0x09, 0x00, 0x00, 0x00
        /*0020*/ 	.byte	0x00, 0x00, 0x00, 0x00


//--------------------- .nv.info._Z32hidden_to_logits_backward_kernelPKfS0_PfS1_S1_PKiS0_ --------------------------
	.section	.nv.info._Z32hidden_to_logits_backward_kernelPKfS0_PfS1_S1_PKiS0_,"",@"SHT_CUDA_INFO"
	.sectionflags	@""
	.align	4


	//----- nvinfo : EIATTR_CUDA_API_VERSION
	.align		4
        /*0000*/ 	.byte	0x04, 0x37
        /*0002*/ 	.short	(.L_13 - .L_12)
.L_12:
        /*0004*/ 	.word	0x00000082


	//----- nvinfo : EIATTR_KPARAM_INFO
	.align		4
.L_13:
        /*0008*/ 	.byte	0x04, 0x17
        /*000a*/ 	.short	(.L_15 - .L_14)
.L_14:
        /*000c*/ 	.word	0x00000000
        /*0010*/ 	.short	0x0006
        /*0012*/ 	.short	0x0030
        /*0014*/ 	.byte	0x00, 0xf5, 0x21, 0x00


	//----- nvinfo : EIATTR_KPARAM_INFO
	.align		4
.L_15:
        /*0018*/ 	.byte	0x04, 0x17
        /*001a*/ 	.short	(.L_17 - .L_16)
.L_16:
        /*001c*/ 	.word	0x00000000
        /*0020*/ 	.short	0x0005
        /*0022*/ 	.short	0x0028
        /*0024*/ 	.byte	0x00, 0xf5, 0x21, 0x00


	//----- nvinfo : EIATTR_KPARAM_INFO
	.align		4
.L_17:
        /*0028*/ 	.byte	0x04, 0x17
        /*002a*/ 	.short	(.L_19 - .L_18)
.L_18:
        /*002c*/ 	.word	0x00000000
        /*0030*/ 	.short	0x0004
        /*0032*/ 	.short	0x0020
        /*0034*/ 	.byte	0x00, 0xf5, 0x21, 0x00


	//----- nvinfo : EIATTR_KPARAM_INFO
	.align		4
.L_19:
        /*0038*/ 	.byte	0x04, 0x17
        /*003a*/ 	.short	(.L_21 - .L_20)
.L_20:
        /*003c*/ 	.word	0x00000000
        /*0040*/ 	.short	0x0003
        /*0042*/ 	.short	0x0018
        /*0044*/ 	.byte	0x00, 0xf5, 0x21, 0x00


	//----- nvinfo : EIATTR_KPARAM_INFO
	.align		4
.L_21:
        /*0048*/ 	.byte	0x04, 0x17
        /*004a*/ 	.short	(.L_23 - .L_22)
.L_22:
        /*004c*/ 	.word	0x00000000
        /*0050*/ 	.short	0x0002
        /*0052*/ 	.short	0x0010
        /*0054*/ 	.byte	0x00, 0xf5, 0x21, 0x00


	//----- nvinfo : EIATTR_KPARAM_INFO
	.align		4
.L_23:
        /*0058*/ 	.byte	0x04, 0x17
        /*005a*/ 	.short	(.L_25 - .L_24)
.L_24:
        /*005c*/ 	.word	0x00000000
        /*0060*/ 	.short	0x0001
        /*0062*/ 	.short	0x0008
        /*0064*/ 	.byte	0x00, 0xf5, 0x21, 0x00


	//----- nvinfo : EIATTR_KPARAM_INFO
	.align		4
.L_25:
        /*0068*/ 	.byte	0x04, 0x17
        /*006a*/ 	.short	(.L_27 - .L_26)
.L_26:
        /*006c*/ 	.word	0x00000000
        /*0070*/ 	.short	0x0000
        /*0072*/ 	.short	0x0000
        /*0074*/ 	.byte	0x00, 0xf5, 0x21, 0x00


	//----- nvinfo : EIATTR_SPARSE_MMA_MASK
	.align		4
.L_27:
        /*0078*/ 	.byte	0x03, 0x50
        /*007a*/ 	.short	0x0000


	//----- nvinfo : EIATTR_MAXREG_COUNT
	.align		4
        /*007c*/ 	.byte	0x03, 0x1b
        /*007e*/ 	.short	0x00ff


	//----- nvinfo : EIATTR_MERCURY_ISA_VERSION
	.align		4
        /*0080*/ 	.byte	0x03, 0x5f
        /*0082*/ 	.short	0x0101


	//----- nvinfo : EIATTR_VRC_CTA_INIT_COUNT
	.align		4
        /*0084*/ 	.byte	0x02, 0x4a
	.zero		1
	.zero		1


	//----- nvinfo : EIATTR_EXIT_INSTR_OFFSETS
	.align		4
        /*0088*/ 	.byte	0x04, 0x1c
        /*008a*/ 	.short	(.L_29 - .L_28)


	//   ....[0]....
.L_28:
        /*008c*/ 	.word	0x000000a0


	//   ....[1]....
        /*0090*/ 	.word	0x00000150


	//   ....[2]....
        /*0094*/ 	.word	0x000002f0


	//   ....[3]....
        /*0098*/ 	.word	0x00000330


	//----- nvinfo : EIATTR_CRS_STACK_SIZE
	.align		4
.L_29:
        /*009c*/ 	.byte	0x04, 0x1e
        /*009e*/ 	.short	(.L_31 - .L_30)
.L_30:
        /*00a0*/ 	.word	0x00000000


	//----- nvinfo : EIATTR_CBANK_PARAM_SIZE
	.align		4
.L_31:
        /*00a4*/ 	.byte	0x03, 0x19
        /*00a6*/ 	.short	0x0038


	//----- nvinfo : EIATTR_PARAM_CBANK
	.align		4
        /*00a8*/ 	.byte	0x04, 0x0a
        /*00aa*/ 	.short	(.L_33 - .L_32)
	.align		4
.L_32:
        /*00ac*/ 	.word	index@(.nv.constant0._Z32hidden_to_logits_backward_kernelPKfS0_PfS1_S1_PKiS0_)
        /*00b0*/ 	.short	0x0380
        /*00b2*/ 	.short	0x0038


	//----- nvinfo : EIATTR_SW_WAR
	.align		4
.L_33:
        /*00b4*/ 	.byte	0x04, 0x36
        /*00b6*/ 	.short	(.L_35 - .L_34)
.L_34:
        /*00b8*/ 	.word	0x00000008
.L_35:


//--------------------- .nv.info._Z31hidden_to_logits_forward_kernelPKfS0_S0_PKiPf --------------------------
	.section	.nv.info._Z31hidden_to_logits_forward_kernelPKfS0_S0_PKiPf,"",@"SHT_CUDA_INFO"
	.sectionflags	@""
	.align	4


	//----- nvinfo : EIATTR_CUDA_API_VERSION
	.align		4
        /*0000*/ 	.byte	0x04, 0x37
        /*0002*/ 	.short	(.L_37 - .L_36)
.L_36:
        /*0004*/ 	.word	0x00000082


	//----- nvinfo : EIATTR_KPARAM_INFO
	.align		4
.L_37:
        /*0008*/ 	.byte	0x04, 0x17
        /*000a*/ 	.short	(.L_39 - .L_38)
.L_38:
        /*000c*/ 	.word	0x00000000
        /*0010*/ 	.short	0x0004
        /*0012*/ 	.short	0x0020
        /*0014*/ 	.byte	0x00, 0xf5, 0x21, 0x00


	//----- nvinfo : EIATTR_KPARAM_INFO
	.align		4
.L_39:
        /*0018*/ 	.byte	0x04, 0x17
        /*001a*/ 	.short	(.L_41 - .L_40)
.L_40:
        /*001c*/ 	.word	0x00000000
        /*0020*/ 	.short	0x0003
        /*0022*/ 	.short	0x0018
        /*0024*/ 	.byte	0x00, 0xf5, 0x21, 0x00


	//----- nvinfo : EIATTR_KPARAM_INFO
	.align		4
.L_41:
        /*0028*/ 	.byte	0x04, 0x17
        /*002a*/ 	.short	(.L_43 - .L_42)
.L_42:
        /*002c*/ 	.word	0x00000000
        /*0030*/ 	.short	0x0002
        /*0032*/ 	.short	0x0010
        /*0034*/ 	.byte	0x00, 0xf5, 0x21, 0x00


	//----- nvinfo : EIATTR_KPARAM_INFO
	.align		4
.L_43:
        /*0038*/ 	.byte	0x04, 0x17
        /*003a*/ 	.short	(.L_45 - .L_44)
.L_44:
        /*003c*/ 	.word	0x00000000
        /*0040*/ 	.short	0x0001
        /*0042*/ 	.short	0x0008
        /*0044*/ 	.byte	0x00, 0xf5, 0x21, 0x00


	//----- nvinfo : EIATTR_KPARAM_INFO
	.align		4
.L_45:
        /*0048*/ 	.byte	0x04, 0x17
        /*004a*/ 	.short	(.L_47 - .L_46)
.L_46:
        /*004c*/ 	.word	0x00000000
        /*0050*/ 	.short	0x0000
        /*0052*/ 	.short	0x0000
        /*0054*/ 	.byte	0x00, 0xf5, 0x21, 0x00


	//----- nvinfo : EIATTR_SPARSE_MMA_MASK
	.align		4
.L_47:
        /*0058*/ 	.byte	0x03, 0x50
        /*005a*/ 	.short	0x0000


	//----- nvinfo : EIATTR_MAXREG_COUNT
	.align		4
        /*005c*/ 	.byte	0x03, 0x1b
        /*005e*/ 	.short	0x00ff


	//----- nvinfo : EIATTR_MERCURY_ISA_VERSION
	.align		4
        /*0060*/ 	.byte	0x03, 0x5f
        /*0062*/ 	.short	0x0101


	//----- nvinfo : EIATTR_VRC_CTA_INIT_COUNT
	.align		4
        /*0064*/ 	.byte	0x02, 0x4a
	.zero		1
	.zero		1


	//----- nvinfo : EIATTR_EXIT_INSTR_OFFSETS
	.align		4
        /*0068*/ 	.byte	0x04, 0x1c
        /*006a*/ 	.short	(.L_49 - .L_48)


	//   ....[0]....
.L_48:
        /*006c*/ 	.word	0x000000a0


	//   ....[1]....
        /*0070*/ 	.word	0x00000150


	//   ....[2]....
        /*0074*/ 	.word	0x00000180


	//   ....[3]....
        /*0078*/ 	.word	0x00000280


	//   ....[4]....
        /*007c*/ 	.word	0x000002a0


	//----- nvinfo : EIATTR_CBANK_PARAM_SIZE
	.align		4
.L_49:
        /*0080*/ 	.byte	0x03, 0x19
        /*0082*/ 	.short	0x0028


	//----- nvinfo : EIATTR_PARAM_CBANK
	.align		4
        /*0084*/ 	.byte	0x04, 0x0a
        /*0086*/ 	.short	(.L_51 - .L_50)
	.align		4
.L_50:
        /*0088*/ 	.word	index@(.nv.constant0._Z31hidden_to_logits_forward_kernelPKfS0_S0_PKiPf)
        /*008c*/ 	.short	0x0380
        /*008e*/ 	.short	0x0028


	//----- nvinfo : EIATTR_SW_WAR
	.align		4
.L_51:
        /*0090*/ 	.byte	0x04, 0x36
        /*0092*/ 	.short	(.L_53 - .L_52)
.L_52:
        /*0094*/ 	.word	0x00000008
.L_53:


//--------------------- .nv.callgraph             --------------------------
	.section	.nv.callgraph,"",@"SHT_CUDA_CALLGRAPH"
	.align	4
	.sectionentsize	8
	.align		4
        /*0000*/ 	.word	0x00000000
	.align		4
        /*0004*/ 	.word	0xffffffff
	.align		4
        /*0008*/ 	.word	0x00000000
	.align		4
        /*000c*/ 	.word	0xfffffffe
	.align		4
        /*0010*/ 	.word	0x00000000
	.align		4
        /*0014*/ 	.word	0xfffffffd
	.align		4
        /*0018*/ 	.word	0x00000000
	.align		4
        /*001c*/ 	.word	0xfffffffc


//--------------------- .text._Z32hidden_to_logits_backward_kernelPKfS0_PfS1_S1_PKiS0_ --------------------------
	.section	.text._Z32hidden_to_logits_backward_kernelPKfS0_PfS1_S1_PKiS0_,"ax",@progbits
	.align	128
        .global         _Z32hidden_to_logits_backward_kernelPKfS0_PfS1_S1_PKiS0_
        .type           _Z32hidden_to_logits_backward_kernelPKfS0_PfS1_S1_PKiS0_,@function
        .size           _Z32hidden_to_logits_backward_kernelPKfS0_PfS1_S1_PKiS0_,(.L_x_7 - _Z32hidden_to_logits_backward_kernelPKfS0_PfS1_S1_PKiS0_)
        .other          _Z32hidden_to_logits_backward_kernelPKfS0_PfS1_S1_PKiS0_,@"STO_CUDA_ENTRY STV_DEFAULT"
_Z32hidden_to_logits_backward_kernelPKfS0_PfS1_S1_PKiS0_:
.text._Z32hidden_to_logits_backward_kernelPKfS0_PfS1_S1_PKiS0_:
[----:B------:R-:W-:Y:S01]  /*0000*/  LDC R1, c[0x0][0x37c] ;  /* 0x0000df00ff017b82 */ /* 0x000fe20000000800 */
[----:B------:R-:W0:Y:S01]  /*0010*/  S2R R7, SR_CTAID.X ;  /* 0x0000000000077919 */ /* 0x000e220000002500 */
[----:B------:R-:W1:Y:S06]  /*0020*/  LDCU UR4, c[0x0][0x374] ;  /* 0x00006e80ff0477ac */ /* 0x000e6c0008000800 */
[----:B------:R-:W0:Y:S01]  /*0030*/  LDC R0, c[0x0][0x370] ;  /* 0x0000dc00ff007b82 */ /* 0x000e220000000800 */
[----:B------:R-:W1:Y:S01]  /*0040*/  S2R R9, SR_CTAID.Y ;  /* 0x0000000000097919 */ /* 0x000e620000002600 */
[----:B------:R-:W2:Y:S01]  /*0050*/  LDCU UR6, c[0x0][0x360] ;  /* 0x00006c00ff0677ac */ /* 0x000ea20008000800 */
[----:B------:R-:W2:Y:S01]  /*0060*/  S2R R6, SR_TID.X ;  /* 0x0000000000067919 */ /* 0x000ea20000002100 */
[----:B0-----:R-:W-:-:S04]  /*0070*/  ISETP.GE.U32.AND P0, PT, R7, R0, PT ;  /* 0x000000000700720c */ /* 0x001fc80003f06070 */
[----:B-1----:R-:W-:-:S04]  /*0080*/  ISETP.GE.U32.OR P0, PT, R9, UR4, P0 ;  /* 0x0000000409007c0c */ /* 0x002fc80008706470 */
[----:B--2---:R-:W-:-:S13]  /*0090*/  ISETP.GE.U32.OR P0, PT, R6, UR6, P0 ;  /* 0x0000000606007c0c */ /* 0x004fda0008706470 */
[----:B------:R-:W-:Y:S05]  /*00a0*/  @P0 EXIT ;  /* 0x000000000000094d */ /* 0x000fea0003800000 */
[----:B------:R-:W0:Y:S01]  /*00b0*/  LDC.64 R4, c[0x0][0x3b0] ;  /* 0x0000ec00ff047b82 */ /* 0x000e220000000a00 */
[----:B------:R-:W1:Y:S01]  /*00c0*/  LDCU.64 UR4, c[0x0][0x358] ;  /* 0x00006b00ff0477ac */ /* 0x000e620008000a00 */
[----:B------:R-:W-:-:S06]  /*00d0*/  IMAD R7, R9, R0, R7 ;  /* 0x0000000009077224 */ /* 0x000fcc00078e0207 */
[----:B------:R-:W2:Y:S01]  /*00e0*/  LDC.64 R2, c[0x0][0x3a8] ;  /* 0x0000ea00ff027b82 */ /* 0x000ea20000000a00 */
[----:B0-----:R-:W-:-:S05]  /*00f0*/  IMAD.WIDE.U32 R4, R7, 0x4, R4 ;  /* 0x0000000407047825 */ /* 0x001fca00078e0004 */
[----:B-1----:R-:W3:Y:S01]  /*0100*/  LDG.E.CONSTANT R0, desc[UR4][R4.64] ;  /* 0x0000000404007981 */ /* 0x002ee2000c1e9900 */
[----:B--2---:R-:W-:-:S05]  /*0110*/  IMAD.WIDE.U32 R2, R7, 0x4, R2 ;  /* 0x0000000407027825 */ /* 0x004fca00078e0002 */
[----:B------:R-:W2:Y:S01]  /*0120*/  LDG.E.CONSTANT R7, desc[UR4][R2.64] ;  /* 0x0000000402077981 */ /* 0x000ea2000c1e9900 */
[----:B---3--:R-:W-:-:S04]  /*0130*/  FSETP.NEU.AND P0, PT, R0, RZ, PT ;  /* 0x000000ff0000720b */ /* 0x008fc80003f0d000 */
[----:B--2---:R-:W-:-:S13]  /*0140*/  ISETP.EQ.OR P0, PT, R7, -0x1, !P0 ;  /* 0xffffffff0700780c */ /* 0x004fda0004702670 */
[----:B------:R-:W-:Y:S05]  /*0150*/  @P0 EXIT ;  /* 0x000000000000094d */ /* 0x000fea0003800000 */
[----:B------:R-:W0:Y:S01]  /*0160*/  LDC.64 R2, c[0x0][0x388] ;  /* 0x0000e200ff027b82 */ /* 0x000e220000000a00 */
[--C-:B------:R-:W-:Y:S02]  /*0170*/  IMAD R11, R7, UR6, R6.reuse ;  /* 0x00000006070b7c24 */ /* 0x100fe4000f8e0206 */
[----:B------:R-:W-:-:S05]  /*0180*/  IMAD R9, R9, UR6, R6 ;  /* 0x0000000609097c24 */ /* 0x000fca000f8e0206 */
[----:B------:R-:W1:Y:S01]  /*0190*/  LDC.64 R4, c[0x0][0x380] ;  /* 0x0000e000ff047b82 */ /* 0x000e620000000a00 */
[----:B0-----:R-:W-:-:S06]  /*01a0*/  IMAD.WIDE R2, R11, 0x4, R2 ;  /* 0x000000040b027825 */ /* 0x001fcc00078e0202 */
[----:B------:R-:W2:Y:S01]  /*01b0*/  LDG.E.CONSTANT R3, desc[UR4][R2.64] ;  /* 0x0000000402037981 */ /* 0x000ea2000c1e9900 */
[----:B-1----:R-:W-:-:S06]  /*01c0*/  IMAD.WIDE.U32 R4, R9, 0x4, R4 ;  /* 0x0000000409047825 */ /* 0x002fcc00078e0004 */
[----:B------:R-:W3:Y:S01]  /*01d0*/  LDG.E.CONSTANT R5, desc[UR4][R4.64] ;  /* 0x0000000404057981 */ /* 0x000ee2000c1e9900 */
[----:B------:R-:W-:Y:S01]  /*01e0*/  BSSY.RECONVERGENT B0, `(.L_x_0) ;  /* 0x000000a000007945 */ /* 0x000fe20003800200 */
[----:B------:R-:W-:Y:S01]  /*01f0*/  ISETP.NE.AND P2, PT, R6, RZ, PT ;  /* 0x000000ff0600720c */ /* 0x000fe20003f45270 */
[----:B--2---:R-:W-:-:S05]  /*0200*/  FMUL R13, R0, R3 ;  /* 0x00000003000d7220 */ /* 0x004fca0000400000 */
[----:B------:R-:W-:Y:S01]  /*0210*/  FSETP.NEU.AND P0, PT, R13, RZ, PT ;  /* 0x000000ff0d00720b */ /* 0x000fe20003f0d000 */
[----:B---3--:R-:W-:-:S05]  /*0220*/  FMUL R15, R0, R5 ;  /* 0x00000005000f7220 */ /* 0x008fca0000400000 */
[----:B------:R-:W-:-:S07]  /*0230*/  FSETP.NEU.AND P1, PT, R15, RZ, PT ;  /* 0x000000ff0f00720b */ /* 0x000fce0003f2d000 */
[----:B------:R-:W-:Y:S06]  /*0240*/  @!P0 BRA `(.L_x_1) ;  /* 0x00000000000c8947 */ /* 0x000fec0003800000 */
[----:B------:R-:W0:Y:S02]  /*0250*/  LDC.64 R2, c[0x0][0x390] ;  /* 0x0000e400ff027b82 */ /* 0x000e240000000a00 */
[----:B0-----:R-:W-:-:S05]  /*0260*/  IMAD.WIDE.U32 R2, R9, 0x4, R2 ;  /* 0x0000000409027825 */ /* 0x001fca00078e0002 */
[----:B------:R0:W-:Y:S02]  /*0270*/  REDG.E.ADD.F32.FTZ.RN.STRONG.GPU desc[UR4][R2.64], R13 ;  /* 0x0000000d020079a6 */ /* 0x0001e4000c12f304 */
.L_x_1:
[----:B------:R-:W-:Y:S05]  /*0280*/  BSYNC.RECONVERGENT B0 ;  /* 0x0000000000007941 */ /* 0x000fea0003800200 */
.L_x_0:
[----:B------:R-:W-:Y:S04]  /*0290*/  BSSY.RECONVERGENT B0, `(.L_x_2) ;  /* 0x0000005000007945 */ /* 0x000fe80003800200 */
[----:B------:R-:W-:Y:S05]  /*02a0*/  @!P1 BRA `(.L_x_3) ;  /* 0x00000000000c9947 */ /* 0x000fea0003800000 */
[----:B0-----:R-:W0:Y:S02]  /*02b0*/  LDC.64 R2, c[0x0][0x398] ;  /* 0x0000e600ff027b82 */ /* 0x001e240000000a00 */
[----:B0-----:R-:W-:-:S05]  /*02c0*/  IMAD.WIDE R2, R11, 0x4, R2 ;  /* 0x000000040b027825 */ /* 0x001fca00078e0202 */
[----:B------:R1:W-:Y:S02]  /*02d0*/  REDG.E.ADD.F32.FTZ.RN.STRONG.GPU desc[UR4][R2.64], R15 ;  /* 0x0000000f020079a6 */ /* 0x0003e4000c12f304 */
.L_x_3:
[----:B------:R-:W-:Y:S05]  /*02e0*/  BSYNC.RECONVERGENT B0 ;  /* 0x0000000000007941 */ /* 0x000fea0003800200 */
.L_x_2:
[----:B------:R-:W-:Y:S05]  /*02f0*/  @P2 EXIT ;  /* 0x000000000000294d */ /* 0x000fea0003800000 */
[----:B01----:R-:W0:Y:S02]  /*0300*/  LDC.64 R2, c[0x0][0x3a0] ;  /* 0x0000e800ff027b82 */ /* 0x003e240000000a00 */
[----:B0-----:R-:W-:-:S05]  /*0310*/  IMAD.WIDE R2, R7, 0x4, R2 ;  /* 0x0000000407027825 */ /* 0x001fca00078e0202 */
[----:B------:R-:W-:Y:S01]  /*0320*/  REDG.E.ADD.F32.FTZ.RN.STRONG.GPU desc[UR4][R2.64], R0 ;  /* 0x00000000020079a6 */ /* 0x000fe2000c12f304 */
[----:B------:R-:W-:Y:S05]  /*0330*/  EXIT ;  /* 0x000000000000794d */ /* 0x000fea0003800000 */
.L_x_4:
[----:B------:R-:W-:-:S00]  /*0340*/  BRA `(.L_x_4) ;  /* 0xfffffffc00fc7947 */ /* 0x000fc0000383ffff */
[----:B------:R-:W-:-:S00]  /*0350*/  NOP ;  /* 0x0000000000007918 */ /* 0x000fc00000000000 */
        /* <DEDUP_REMOVED lines=10> */
.L_x_7:


//--------------------- .text._Z31hidden_to_logits_forward_kernelPKfS0_S0_PKiPf --------------------------
	.section	.text._Z31hidden_to_logits_forward_kernelPKfS0_S0_PKiPf,"ax",@progbits
	.align	128
        .global         _Z31hidden_to_logits_forward_kernelPKfS0_S0_PKiPf
        .type           _Z31hidden_to_logits_forward_kernelPKfS0_S0_PKiPf,@function
        .size           _Z31hidden_to_logits_forward_kernelPKfS0_S0_PKiPf,(.L_x_8 - _Z31hidden_to_logits_forward_kernelPKfS0_S0_PKiPf)
        .other          _Z31hidden_to_logits_forward_kernelPKfS0_S0_PKiPf,@"STO_CUDA_ENTRY STV_DEFAULT"
_Z31hidden_to_logits_forward_kernelPKfS0_S0_PKiPf:
.text._Z31hidden_to_logits_forward_kernelPKfS0_S0_PKiPf:
        /* <DEDUP_REMOVED lines=17> */
[----:B--2---:R-:W-:Y:S01]  /*0110*/  IMAD.WIDE.U32 R2, R7, 0x4, R2 ;  /* 0x0000000407027825 */ /* 0x004fe200078e0002 */
[----:B---3--:R-:W-:-:S13]  /*0120*/  ISETP.NE.AND P0, PT, R11, -0x1, PT ;  /* 0xffffffff0b00780c */ /* 0x008fda0003f05270 */
[----:B------:R-:W-:Y:S05]  /*0130*/  @P0 BRA `(.L_x_5) ;  /* 0x0000000000140947 */ /* 0x000fea0003800000 */
[----:B------:R-:W-:-:S13]  /*0140*/  ISETP.NE.AND P0, PT, R10, RZ, PT ;  /* 0x000000ff0a00720c */ /* 0x000fda0003f05270 */
[----:B------:R-:W-:Y:S05]  /*0150*/  @P0 EXIT ;  /* 0x000000000000094d */ /* 0x000fea0003800000 */
[----:B------:R-:W-:-:S05]  /*0160*/  HFMA2 R5, -RZ, RZ, -6.109375, 2 ;  /* 0xc61c4000ff057431 */ /* 0x000fca00000001ff */
[----:B------:R-:W-:Y:S01]  /*0170*/  STG.E desc[UR4][R2.64], R5 ;  /* 0x0000000502007986 */ /* 0x000fe2000c101904 */
[----:B------:R-:W-:Y:S05]  /*0180*/  EXIT ;  /* 0x000000000000794d */ /* 0x000fea0003800000 */
.L_x_5:
[----:B------:R-:W-:Y:S01]  /*0190*/  ISETP.NE.AND P0, PT, R10, RZ, PT ;  /* 0x000000ff0a00720c */ /* 0x000fe20003f05270 */
[----:B------:R-:W0:Y:S01]  /*01a0*/  LDC.64 R4, c[0x0][0x380] ;  /* 0x0000e000ff047b82 */ /* 0x000e220000000a00 */
[--C-:B------:R-:W-:Y:S02]  /*01b0*/  IMAD R13, R13, UR6, R10.reuse ;  /* 0x000000060d0d7c24 */ /* 0x100fe4000f8e020a */
[----:B------:R-:W-:-:S05]  /*01c0*/  IMAD R15, R11, UR6, R10 ;  /* 0x000000060b0f7c24 */ /* 0x000fca000f8e020a */
[----:B------:R-:W1:Y:S08]  /*01d0*/  LDC.64 R6, c[0x0][0x388] ;  /* 0x0000e200ff067b82 */ /* 0x000e700000000a00 */
[----:B------:R-:W2:Y:S01]  /*01e0*/  @!P0 LDC.64 R8, c[0x0][0x390] ;  /* 0x0000e400ff088b82 */ /* 0x000ea20000000a00 */
[----:B0-----:R-:W-:-:S06]  /*01f0*/  IMAD.WIDE.U32 R4, R13, 0x4, R4 ;  /* 0x000000040d047825 */ /* 0x001fcc00078e0004 */
[----:B------:R-:W3:Y:S01]  /*0200*/  LDG.E.CONSTANT R4, desc[UR4][R4.64] ;  /* 0x0000000404047981 */ /* 0x000ee2000c1e9900 */
[----:B-1----:R-:W-:-:S06]  /*0210*/  IMAD.WIDE R6, R15, 0x4, R6 ;  /* 0x000000040f067825 */ /* 0x002fcc00078e0206 */
[----:B------:R-:W3:Y:S01]  /*0220*/  LDG.E.CONSTANT R7, desc[UR4][R6.64] ;  /* 0x0000000406077981 */ /* 0x000ee2000c1e9900 */
[----:B--2---:R-:W-:-:S06]  /*0230*/  @!P0 IMAD.WIDE R8, R11, 0x4, R8 ;  /* 0x000000040b088825 */ /* 0x004fcc00078e0208 */
[----:B------:R-:W2:Y:S01]  /*0240*/  @!P0 LDG.E.CONSTANT R8, desc[UR4][R8.64] ;  /* 0x0000000408088981 */ /* 0x000ea2000c1e9900 */
[----:B---3--:R-:W-:-:S04]  /*0250*/  FMUL R11, R4, R7 ;  /* 0x00000007040b7220 */ /* 0x008fc80000400000 */
[----:B--2---:R-:W-:-:S05]  /*0260*/  @!P0 FADD R11, R11, R8 ;  /* 0x000000080b0b8221 */ /* 0x004fca0000000000 */
[----:B------:R-:W-:-:S13]  /*0270*/  FSETP.NEU.AND P0, PT, R11, RZ, PT ;  /* 0x000000ff0b00720b */ /* 0x000fda0003f0d000 */
[----:B------:R-:W-:Y:S05]  /*0280*/  @!P0 EXIT ;  /* 0x000000000000894d */ /* 0x000fea0003800000 */
[----:B------:R-:W-:Y:S01]  /*0290*/  REDG.E.ADD.F32.FTZ.RN.STRONG.GPU desc[UR4][R2.64], R11 ;  /* 0x0000000b020079a6 */ /* 0x000fe2000c12f304 */
[----:B------:R-:W-:Y:S05]  /*02a0*/  EXIT ;  /* 0x000000000000794d */ /* 0x000fea0003800000 */
.L_x_6:
        /* <DEDUP_REMOVED lines=13> */
.L_x_8:


//--------------------- .nv.shared.reserved.0     --------------------------
	.section	.nv.shared.reserved.0,"aw",@nobits
	.weak		__nv_reservedSMEM_offset_0_alias
	.size		__nv_reservedSMEM_offset_0_alias, 0, 64
	.other		__nv_reservedSMEM_offset_0_alias,@"STO_CUDA_RESERVED_SHARED STV_DEFAULT"
__nv_reservedSMEM_offset_0_alias:
	.zero		0
	.zero		64


//--------------------- .nv.constant0._Z32hidden_to_logits_backward_kernelPKfS0_PfS1_S1_PKiS0_ --------------------------
	.section	.nv.constant0._Z32hidden_to_logits_backward_kernelPKfS0_PfS1_S1_PKiS0_,"a",@progbits
	.sectionflags	@""
	.align	4
.nv.constant0._Z32hidden_to_logits_backward_kernelPKfS0_PfS1_S1_PKiS0_:
	.zero		952


//--------------------- .nv.constant0._Z31hidden_to_logits_forward_kernelPKfS0_S0_PKiPf --------------------------
	.section	.nv.constant0._Z31hidden_to_logits_forward_kernelPKfS0_S0_PKiPf,"a",@progbits
	.sectionflags	@""
	.align	4
.nv.constant0._Z31hidden_to_logits_forward_kernelPKfS0_S0_PKiPf:
	.zero		936


//--------------------- SYMBOLS --------------------------

	.type		.nv.reservedSmem.offset0,@object
	.size		.nv.reservedSmem.offset0,0x4
